//
// Generated by NVIDIA NVVM Compiler
//
// Compiler Build ID: CL-36424714
// Cuda compilation tools, release 13.0, V13.0.88
// Based on NVVM 20.0.0
//

.version 9.0
.target sm_100
.address_size 64

	// .globl	_Z3fibPli

.visible .entry _Z3fibPli(
	.param .u64 .ptr .align 1 _Z3fibPli_param_0,
	.param .u32 _Z3fibPli_param_1
)
{
	.reg .pred 	%p<15>;
	.reg .b32 	%r<34>;
	.reg .b64 	%rd<6>;
	.reg .b64 	%fd<77>;

	ld.param.u64 	%rd1, [_Z3fibPli_param_0];
	ld.param.u32 	%r18, [_Z3fibPli_param_1];
	mov.u32 	%r19, %ctaid.x;
	mov.u32 	%r20, %nctaid.x;
	mov.u32 	%r21, %ctaid.y;
	mad.lo.s32 	%r22, %r19, %r20, %r21;
	mov.u32 	%r23, %ntid.x;
	mov.u32 	%r24, %ntid.y;
	mov.u32 	%r25, %tid.x;
	mov.u32 	%r26, %tid.y;
	mad.lo.s32 	%r27, %r22, %r24, %r25;
	mad.lo.s32 	%r1, %r27, %r23, %r26;
	setp.ge.s32 	%p1, %r1, %r18;
	@%p1 bra 	$L__BB0_22;
	mov.f64 	%fd64, 0d3FF0000000000000;
$L__BB0_2:
	mov.f64 	%fd1, %fd64;
	fma.rn.f64 	%fd25, %fd1, %fd1, 0d4014000000000000;
	add.f64 	%fd26, %fd1, %fd1;
	div.rn.f64 	%fd64, %fd25, %fd26;
	sub.f64 	%fd27, %fd1, %fd64;
	abs.f64 	%fd28, %fd27;
	setp.geu.f64 	%p2, %fd28, 0d3E7AD7F29ABCAF48;
	@%p2 bra 	$L__BB0_2;
	setp.lt.s32 	%p3, %r1, 0;
	mov.f64 	%fd68, 0d3FF0000000000000;
	@%p3 bra 	$L__BB0_10;
	add.f64 	%fd3, %fd1, 0d3FF0000000000000;
	add.s32 	%r2, %r1, 1;
	and.b32  	%r3, %r2, 3;
	setp.lt.u32 	%p4, %r1, 3;
	mov.f64 	%fd68, 0d3FF0000000000000;
	@%p4 bra 	$L__BB0_7;
	and.b32  	%r28, %r2, 2147483644;
	neg.s32 	%r31, %r28;
	mov.f64 	%fd68, 0d3FF0000000000000;
$L__BB0_6:
	mul.f64 	%fd33, %fd3, %fd68;
	mul.f64 	%fd34, %fd33, 0d3FE0000000000000;
	mul.f64 	%fd35, %fd3, %fd34;
	mul.f64 	%fd36, %fd35, 0d3FE0000000000000;
	mul.f64 	%fd37, %fd3, %fd36;
	mul.f64 	%fd38, %fd37, 0d3FE0000000000000;
	mul.f64 	%fd39, %fd3, %fd38;
	mul.f64 	%fd68, %fd39, 0d3FE0000000000000;
	add.s32 	%r31, %r31, 4;
	setp.eq.s32 	%p5, %r31, 0;
	@%p5 bra 	$L__BB0_7;
	bra.uni 	$L__BB0_6;
$L__BB0_7:
	setp.eq.s32 	%p6, %r3, 0;
	@%p6 bra 	$L__BB0_10;
	neg.s32 	%r30, %r3;
$L__BB0_9:
	.pragma "nounroll";
	mul.f64 	%fd40, %fd3, %fd68;
	mul.f64 	%fd68, %fd40, 0d3FE0000000000000;
	add.s32 	%r30, %r30, 1;
	setp.ne.s32 	%p7, %r30, 0;
	@%p7 bra 	$L__BB0_9;
$L__BB0_10:
	mov.f64 	%fd70, 0d3FF0000000000000;
$L__BB0_11:
	mov.f64 	%fd11, %fd70;
	fma.rn.f64 	%fd42, %fd11, %fd11, 0d4014000000000000;
	add.f64 	%fd43, %fd11, %fd11;
	div.rn.f64 	%fd70, %fd42, %fd43;
	sub.f64 	%fd44, %fd11, %fd70;
	abs.f64 	%fd45, %fd44;
	setp.geu.f64 	%p8, %fd45, 0d3E7AD7F29ABCAF48;
	@%p8 bra 	$L__BB0_11;
	setp.lt.s32 	%p9, %r1, 0;
	mov.f64 	%fd75, 0d3FF0000000000000;
	@%p9 bra 	$L__BB0_19;
	mov.f64 	%fd75, 0d3FF0000000000000;
	sub.f64 	%fd13, %fd75, %fd11;
	add.s32 	%r10, %r1, 1;
	and.b32  	%r11, %r10, 3;
	setp.lt.u32 	%p10, %r1, 3;
	@%p10 bra 	$L__BB0_16;
	and.b32  	%r29, %r10, 2147483644;
	neg.s32 	%r32, %r29;
	mov.f64 	%fd75, 0d3FF0000000000000;
$L__BB0_15:
	mul.f64 	%fd50, %fd13, %fd75;
	mul.f64 	%fd51, %fd50, 0d3FE0000000000000;
	mul.f64 	%fd52, %fd13, %fd51;
	mul.f64 	%fd53, %fd52, 0d3FE0000000000000;
	mul.f64 	%fd54, %fd13, %fd53;
	mul.f64 	%fd55, %fd54, 0d3FE0000000000000;
	mul.f64 	%fd56, %fd13, %fd55;
	mul.f64 	%fd75, %fd56, 0d3FE0000000000000;
	add.s32 	%r32, %r32, 4;
	setp.ne.s32 	%p11, %r32, 0;
	@%p11 bra 	$L__BB0_15;
$L__BB0_16:
	setp.eq.s32 	%p12, %r11, 0;
	@%p12 bra 	$L__BB0_19;
	neg.s32 	%r33, %r11;
$L__BB0_18:
	.pragma "nounroll";
	mul.f64 	%fd57, %fd13, %fd75;
	mul.f64 	%fd75, %fd57, 0d3FE0000000000000;
	add.s32 	%r33, %r33, 1;
	setp.ne.s32 	%p13, %r33, 0;
	@%p13 bra 	$L__BB0_18;
$L__BB0_19:
	sub.f64 	%fd21, %fd68, %fd75;
	mov.f64 	%fd76, 0d3FF0000000000000;
$L__BB0_20:
	mov.f64 	%fd22, %fd76;
	fma.rn.f64 	%fd59, %fd22, %fd22, 0d4014000000000000;
	add.f64 	%fd60, %fd22, %fd22;
	div.rn.f64 	%fd76, %fd59, %fd60;
	sub.f64 	%fd61, %fd22, %fd76;
	abs.f64 	%fd62, %fd61;
	setp.geu.f64 	%p14, %fd62, 0d3E7AD7F29ABCAF48;
	@%p14 bra 	$L__BB0_20;
	div.rn.f64 	%fd63, %fd21, %fd22;
	cvt.rzi.s64.f64 	%rd2, %fd63;
	cvta.to.global.u64 	%rd3, %rd1;
	mul.wide.s32 	%rd4, %r1, 8;
	add.s64 	%rd5, %rd3, %rd4;
	st.global.u64 	[%rd5], %rd2;
$L__BB0_22:
	ret;

}


// ===== COMPILED SASS (sm_100) =====

	.target	sm_100

	.elftype	@"ET_EXEC"


//--------------------- .note.nv.tkinfo           --------------------------
	.section	.note.nv.tkinfo,"",@"SHT_NOTE"
	.sectionflags	@"SHF_NOTE_NV_TKINFO"
	.tkinfo
        /*0018*/ 	.word	0x00000002
        /*0030*/ 	.string	""
        /*0030*/ 	.string	"ptxas"
        /*0030*/ 	.string	"Cuda compilation tools, release 13.0, V13.0.88"
        /*0030*/ 	.string	"Build cuda_13.0.r13.0/compiler.36424714_0"
        /*0030*/ 	.string	"-arch sm_100 -m 64 "



//--------------------- .note.nv.cuinfo           --------------------------
	.section	.note.nv.cuinfo,"",@"SHT_NOTE"
	.sectionflags	@"SHF_NOTE_NV_CUINFO"
        /*0018*/ 	.short	0x0002
        /*001a*/ 	.short	0x0064
        /*001c*/ 	.short	0x0082
	.zero		2


//--------------------- .nv.info                  --------------------------
	.section	.nv.info,"",@"SHT_CUDA_INFO"
	.align	4


	//----- nvinfo : EIATTR_REGCOUNT
	.align		4
        /*0000*/ 	.byte	0x04, 0x2f
        /*0002*/ 	.short	(.L_1 - .L_0)
	.align		4
.L_0:
        /*0004*/ 	.word	index@(_Z3fibPli)
        /*0008*/ 	.word	0x0000001e


	//----- nvinfo : EIATTR_FRAME_SIZE
	.align		4
.L_1:
        /*000c*/ 	.byte	0x04, 0x11
        /*000e*/ 	.short	(.L_3 - .L_2)
	.align		4
.L_2:
        /*0010*/ 	.word	index@($__internal_0_$__cuda_sm20_div_rn_f64_full)
        /*0014*/ 	.word	0x00000000


	//----- nvinfo : EIATTR_FRAME_SIZE
	.align		4
.L_3:
        /*0018*/ 	.byte	0x04, 0x11
        /*001a*/ 	.short	(.L_5 - .L_4)
	.align		4
.L_4:
        /*001c*/ 	.word	index@(_Z3fibPli)
        /*0020*/ 	.word	0x00000000


	//----- nvinfo : EIATTR_MIN_STACK_SIZE
	.align		4
.L_5:
        /*0024*/ 	.byte	0x04, 0x12
        /*0026*/ 	.short	(.L_7 - .L_6)
	.align		4
.L_6:
        /*0028*/ 	.word	index@(_Z3fibPli)
        /*002c*/ 	.word	0x00000000
.L_7:


//--------------------- .nv.compat                --------------------------
	.section	.nv.compat,"",@"SHT_CUDA_COMPAT_INFO"
	.align	4
        /*0000*/ 	.byte	0x02, 0x09, 0x00, 0x00, 0x02, 0x02, 0x01, 0x00, 0x02, 0x05, 0x05, 0x00, 0x03, 0x07, 0x01, 0x01
        /*0010*/ 	.byte	0x02, 0x03, 0x00, 0x00, 0x02, 0x06, 0x01, 0x00, 0x04, 0x0b, 0x08, 0x00, 0x01, 0x00, 0x00, 0x00
        /*0020*/ 	.byte	0x00, 0x00, 0x00, 0x00


//--------------------- .nv.info._Z3fibPli        --------------------------
	.section	.nv.info._Z3fibPli,"",@"SHT_CUDA_INFO"
	.sectionflags	@""
	.align	4


	//----- nvinfo : EIATTR_CUDA_API_VERSION
	.align		4
        /*0000*/ 	.byte	0x04, 0x37
        /*0002*/ 	.short	(.L_9 - .L_8)
.L_8:
        /*0004*/ 	.word	0x00000082


	//----- nvinfo : EIATTR_KPARAM_INFO
	.align		4
.L_9:
        /*0008*/ 	.byte	0x04, 0x17
        /*000a*/ 	.short	(.L_11 - .L_10)
.L_10:
        /*000c*/ 	.word	0x00000000
        /*0010*/ 	.short	0x0001
        /*0012*/ 	.short	0x0008
        /*0014*/ 	.byte	0x00, 0xf0, 0x11, 0x00


	//----- nvinfo : EIATTR_KPARAM_INFO
	.align		4
.L_11:
        /*0018*/ 	.byte	0x04, 0x17
        /*001a*/ 	.short	(.L_13 - .L_12)
.L_12:
        /*001c*/ 	.word	0x00000000
        /*0020*/ 	.short	0x0000
        /*0022*/ 	.short	0x0000
        /*0024*/ 	.byte	0x00, 0xf5, 0x21, 0x00


	//----- nvinfo : EIATTR_SPARSE_MMA_MASK
	.align		4
.L_13:
        /*0028*/ 	.byte	0x03, 0x50
        /*002a*/ 	.short	0x0000


	//----- nvinfo : EIATTR_MAXREG_COUNT
	.align		4
        /*002c*/ 	.byte	0x03, 0x1b
        /*002e*/ 	.short	0x00ff


	//----- nvinfo : EIATTR_MERCURY_ISA_VERSION
	.align		4
        /*0030*/ 	.byte	0x03, 0x5f
        /*0032*/ 	.short	0x0101


	//----- nvinfo : EIATTR_VRC_CTA_INIT_COUNT
	.align		4
        /*0034*/ 	.byte	0x02, 0x4a
	.zero		1
	.zero		1


	//----- nvinfo : EIATTR_EXIT_INSTR_OFFSETS
	.align		4
        /*0038*/ 	.byte	0x04, 0x1c
        /*003a*/ 	.short	(.L_15 - .L_14)


	//   ....[0]....
.L_14:
        /*003c*/ 	.word	0x000000d0


	//   ....[1]....
        /*0040*/ 	.word	0x00001730


	//----- nvinfo : EIATTR_CRS_STACK_SIZE
	.align		4
.L_15:
        /*0044*/ 	.byte	0x04, 0x1e
        /*0046*/ 	.short	(.L_17 - .L_16)
.L_16:
        /*0048*/ 	.word	0x00000000


	//----- nvinfo : EIATTR_CBANK_PARAM_SIZE
	.align		4
.L_17:
        /*004c*/ 	.byte	0x03, 0x19
        /*004e*/ 	.short	0x000c


	//----- nvinfo : EIATTR_PARAM_CBANK
	.align		4
        /*0050*/ 	.byte	0x04, 0x0a
        /*0052*/ 	.short	(.L_19 - .L_18)
	.align		4
.L_18:
        /*0054*/ 	.word	index@(.nv.constant0._Z3fibPli)
        /*0058*/ 	.short	0x0380
        /*005a*/ 	.short	0x000c


	//----- nvinfo : EIATTR_SW_WAR
	.align		4
.L_19:
        /*005c*/ 	.byte	0x04, 0x36
        /*005e*/ 	.short	(.L_21 - .L_20)
.L_20:
        /*0060*/ 	.word	0x00000008
.L_21:


//--------------------- .nv.callgraph             --------------------------
	.section	.nv.callgraph,"",@"SHT_CUDA_CALLGRAPH"
	.align	4
	.sectionentsize	8
	.align		4
        /*0000*/ 	.word	0x00000000
	.align		4
        /*0004*/ 	.word	0xffffffff
	.align		4
        /*0008*/ 	.word	0x00000000
	.align		4
        /*000c*/ 	.word	0xfffffffe
	.align		4
        /*0010*/ 	.word	0x00000000
	.align		4
        /*0014*/ 	.word	0xfffffffd
	.align		4
        /*0018*/ 	.word	0x00000000
	.align		4
        /*001c*/ 	.word	0xfffffffc


//--------------------- .text._Z3fibPli           --------------------------
	.section	.text._Z3fibPli,"ax",@progbits
	.align	128
        .global         _Z3fibPli
        .type           _Z3fibPli,@function
        .size           _Z3fibPli,(.L_x_44 - _Z3fibPli)
        .other          _Z3fibPli,@"STO_CUDA_ENTRY STV_DEFAULT"
_Z3fibPli:
.text._Z3fibPli:
[----:B------:R-:W-:Y:S01]  /*0000*/  LDC R1, c[0x0][0x37c] ;  /* 0x0000df00ff017b82 */ /* 0x000fe20000000800 */
[----:B------:R-:W0:Y:S07]  /*0010*/  S2R R3, SR_TID.X ;  /* 0x0000000000037919 */ /* 0x000e2e0000002100 */
[----:B------:R-:W-:Y:S01]  /*0020*/  S2UR UR4, SR_CTAID.X ;  /* 0x00000000000479c3 */ /* 0x000fe20000002500 */
[----:B------:R-:W1:Y:S01]  /*0030*/  LDCU UR5, c[0x0][0x370] ;  /* 0x00006e00ff0577ac */ /* 0x000e620008000800 */
[----:B------:R-:W2:Y:S01]  /*0040*/  S2R R5, SR_TID.Y ;  /* 0x0000000000057919 */ /* 0x000ea20000002200 */
[----:B------:R-:W2:Y:S05]  /*0050*/  LDCU UR7, c[0x0][0x360] ;  /* 0x00006c00ff0777ac */ /* 0x000eaa0008000800 */
[----:B------:R-:W1:Y:S01]  /*0060*/  S2UR UR6, SR_CTAID.Y ;  /* 0x00000000000679c3 */ /* 0x000e620000002600 */
[----:B------:R-:W3:Y:S07]  /*0070*/  LDCU UR8, c[0x0][0x388] ;  /* 0x00007100ff0877ac */ /* 0x000eee0008000800 */
[----:B------:R-:W0:Y:S01]  /*0080*/  LDC R0, c[0x0][0x364] ;  /* 0x0000d900ff007b82 */ /* 0x000e220000000800 */
[----:B-1----:R-:W-:-:S06]  /*0090*/  UIMAD UR4, UR4, UR5, UR6 ;  /* 0x00000005040472a4 */ /* 0x002fcc000f8e0206 */
[----:B0-----:R-:W-:-:S04]  /*00a0*/  IMAD R0, R0, UR4, R3 ;  /* 0x0000000400007c24 */ /* 0x001fc8000f8e0203 */
[----:B--2---:R-:W-:-:S05]  /*00b0*/  IMAD R0, R0, UR7, R5 ;  /* 0x0000000700007c24 */ /* 0x004fca000f8e0205 */
[----:B---3--:R-:W-:-:S13]  /*00c0*/  ISETP.GE.AND P0, PT, R0, UR8, PT ;  /* 0x0000000800007c0c */ /* 0x008fda000bf06270 */
[----:B------:R-:W-:Y:S05]  /*00d0*/  @P0 EXIT ;  /* 0x000000000000094d */ /* 0x000fea0003800000 */
[----:B------:R-:W-:Y:S01]  /*00e0*/  BSSY.RECONVERGENT B0, `(.L_x_0) ;  /* 0x0000022000007945 */ /* 0x000fe20003800200 */
[----:B------:R-:W-:Y:S02]  /*00f0*/  IMAD.MOV.U32 R16, RZ, RZ, 0x0 ;  /* 0x00000000ff107424 */ /* 0x000fe400078e00ff */
[----:B------:R-:W-:-:S07]  /*0100*/  IMAD.MOV.U32 R17, RZ, RZ, 0x3ff00000 ;  /* 0x3ff00000ff117424 */ /* 0x000fce00078e00ff */
.L_x_3:
[C---:B------:R-:W-:Y:S01]  /*0110*/  DADD R10, R16.reuse, R16 ;  /* 0x00000000100a7229 */ /* 0x040fe20000000010 */
[----:B------:R-:W-:Y:S01]  /*0120*/  IMAD.MOV.U32 R2, RZ, RZ, 0x1 ;  /* 0x00000001ff027424 */ /* 0x000fe200078e00ff */
[----:B------:R-:W-:Y:S01]  /*0130*/  DFMA R8, R16, R16, 5 ;  /* 0x401400001008742b */ /* 0x000fe20000000010 */
[----:B------:R-:W-:Y:S01]  /*0140*/  BSSY.RECONVERGENT B1, `(.L_x_1) ;  /* 0x0000014000017945 */ /* 0x000fe20003800200 */
[----:B------:R-:W-:Y:S02]  /*0150*/  IMAD.MOV.U32 R14, RZ, RZ, R16 ;  /* 0x000000ffff0e7224 */ /* 0x000fe400078e0010 */
[----:B------:R-:W0:Y:S01]  /*0160*/  MUFU.RCP64H R3, R11 ;  /* 0x0000000b00037308 */ /* 0x000e220000001800 */
[----:B------:R-:W-:-:S05]  /*0170*/  IMAD.MOV.U32 R15, RZ, RZ, R17 ;  /* 0x000000ffff0f7224 */ /* 0x000fca00078e0011 */
[----:B------:R-:W-:Y:S01]  /*0180*/  FSETP.GEU.AND P1, PT, |R9|, 6.5827683646048100446e-37, PT ;  /* 0x036000000900780b */ /* 0x000fe20003f2e200 */
[----:B0-----:R-:W-:-:S08]  /*0190*/  DFMA R4, -R10, R2, 1 ;  /* 0x3ff000000a04742b */ /* 0x001fd00000000102 */
[----:B------:R-:W-:-:S08]  /*01a0*/  DFMA R4, R4, R4, R4 ;  /* 0x000000040404722b */ /* 0x000fd00000000004 */
[----:B------:R-:W-:-:S08]  /*01b0*/  DFMA R4, R2, R4, R2 ;  /* 0x000000040204722b */ /* 0x000fd00000000002 */
[----:B------:R-:W-:-:S08]  /*01c0*/  DFMA R2, -R10, R4, 1 ;  /* 0x3ff000000a02742b */ /* 0x000fd00000000104 */
[----:B------:R-:W-:-:S08]  /*01d0*/  DFMA R2, R4, R2, R4 ;  /* 0x000000020402722b */ /* 0x000fd00000000004 */
[----:B------:R-:W-:-:S08]  /*01e0*/  DMUL R4, R8, R2 ;  /* 0x0000000208047228 */ /* 0x000fd00000000000 */
[----:B------:R-:W-:-:S08]  /*01f0*/  DFMA R6, -R10, R4, R8 ;  /* 0x000000040a06722b */ /* 0x000fd00000000108 */
[----:B------:R-:W-:-:S10]  /*0200*/  DFMA R2, R2, R6, R4 ;  /* 0x000000060202722b */ /* 0x000fd40000000004 */
[----:B------:R-:W-:-:S05]  /*0210*/  FFMA R4, RZ, R11, R3 ;  /* 0x0000000bff047223 */ /* 0x000fca0000000003 */
[----:B------:R-:W-:-:S13]  /*0220*/  FSETP.GT.AND P0, PT, |R4|, 1.469367938527859385e-39, PT ;  /* 0x001000000400780b */ /* 0x000fda0003f04200 */
[----:B------:R-:W-:Y:S05]  /*0230*/  @P0 BRA P1, `(.L_x_2) ;  /* 0x0000000000100947 */ /* 0x000fea0000800000 */
[----:B------:R-:W-:-:S07]  /*0240*/  MOV R2, 0x260 ;  /* 0x0000026000027802 */ /* 0x000fce0000000f00 */
[----:B------:R-:W-:Y:S05]  /*0250*/  CALL.REL.NOINC `($__internal_0_$__cuda_sm20_div_rn_f64_full) ;  /* 0x0000001400387944 */ /* 0x000fea0003c00000 */
[----:B------:R-:W-:Y:S02]  /*0260*/  IMAD.MOV.U32 R2, RZ, RZ, R20 ;  /* 0x000000ffff027224 */ /* 0x000fe400078e0014 */
[----:B------:R-:W-:-:S07]  /*0270*/  IMAD.MOV.U32 R3, RZ, RZ, R21 ;  /* 0x000000ffff037224 */ /* 0x000fce00078e0015 */
.L_x_2:
[----:B------:R-:W-:Y:S05]  /*0280*/  BSYNC.RECONVERGENT B1 ;  /* 0x0000000000017941 */ /* 0x000fea0003800200 */
.L_x_1:
[----:B------:R-:W-:Y:S01]  /*0290*/  DADD R4, -R2, R16 ;  /* 0x0000000002047229 */ /* 0x000fe20000000110 */
[----:B------:R-:W-:Y:S01]  /*02a0*/  UMOV UR4, 0x9abcaf48 ;  /* 0x9abcaf4800047882 */ /* 0x000fe20000000000 */
[----:B------:R-:W-:Y:S01]  /*02b0*/  UMOV UR5, 0x3e7ad7f2 ;  /* 0x3e7ad7f200057882 */ /* 0x000fe20000000000 */
[----:B------:R-:W-:Y:S02]  /*02c0*/  IMAD.MOV.U32 R16, RZ, RZ, R2 ;  /* 0x000000ffff107224 */ /* 0x000fe400078e0002 */
[----:B------:R-:W-:-:S03]  /*02d0*/  IMAD.MOV.U32 R17, RZ, RZ, R3 ;  /* 0x000000ffff117224 */ /* 0x000fc600078e0003 */
[----:B------:R-:W-:-:S14]  /*02e0*/  DSETP.GEU.AND P0, PT, |R4|, UR4, PT ;  /* 0x0000000404007e2a */ /* 0x000fdc000bf0e200 */
[----:B------:R-:W-:Y:S05]  /*02f0*/  @P0 BRA `(.L_x_3) ;  /* 0xfffffffc00840947 */ /* 0x000fea000383ffff */
[----:B------:R-:W-:Y:S05]  /*0300*/  BSYNC.RECONVERGENT B0 ;  /* 0x0000000000007941 */ /* 0x000fea0003800200 */
.L_x_0:
[----:B------:R-:W-:Y:S01]  /*0310*/  ISETP.GE.AND P0, PT, R0, RZ, PT ;  /* 0x000000ff0000720c */ /* 0x000fe20003f06270 */
[----:B------:R-:W-:Y:S01]  /*0320*/  BSSY.RECONVERGENT B0, `(.L_x_4) ;  /* 0x000006c000007945 */ /* 0x000fe20003800200 */
[----:B------:R-:W-:Y:S02]  /*0330*/  IMAD.MOV.U32 R18, RZ, RZ, 0x0 ;  /* 0x00000000ff127424 */ /* 0x000fe400078e00ff */
[----:B------:R-:W-:-:S09]  /*0340*/  IMAD.MOV.U32 R19, RZ, RZ, 0x3ff00000 ;  /* 0x3ff00000ff137424 */ /* 0x000fd200078e00ff */
[----:B------:R-:W-:Y:S05]  /*0350*/  @!P0 BRA `(.L_x_5) ;  /* 0x0000000400a08947 */ /* 0x000fea0003800000 */
[C---:B------:R-:W-:Y:S01]  /*0360*/  ISETP.GE.U32.AND P0, PT, R0.reuse, 0x3, PT ;  /* 0x000000030000780c */ /* 0x040fe20003f06070 */
[----:B------:R-:W-:Y:S01]  /*0370*/  VIADD R2, R0, 0x1 ;  /* 0x0000000100027836 */ /* 0x000fe20000000000 */
[----:B------:R-:W-:Y:S01]  /*0380*/  BSSY.RECONVERGENT B1, `(.L_x_6) ;  /* 0x000005d000017945 */ /* 0x000fe20003800200 */
[----:B------:R-:W-:Y:S01]  /*0390*/  DADD R14, R14, 1 ;  /* 0x3ff000000e0e7429 */ /* 0x000fe20000000000 */
[----:B------:R-:W-:Y:S01]  /*03a0*/  MOV R18, 0x0 ;  /* 0x0000000000127802 */ /* 0x000fe20000000f00 */
[----:B------:R-:W-:Y:S01]  /*03b0*/  IMAD.MOV.U32 R19, RZ, RZ, 0x3ff00000 ;  /* 0x3ff00000ff137424 */ /* 0x000fe200078e00ff */
[----:B------:R-:W-:-:S07]  /*03c0*/  LOP3.LUT R3, R2, 0x3, RZ, 0xc0, !PT ;  /* 0x0000000302037812 */ /* 0x000fce00078ec0ff */
[----:B------:R-:W-:Y:S05]  /*03d0*/  @!P0 BRA `(.L_x_7) ;  /* 0x00000004005c8947 */ /* 0x000fea0003800000 */
[----:B------:R-:W-:Y:S01]  /*03e0*/  LOP3.LUT R2, R2, 0x7ffffffc, RZ, 0xc0, !PT ;  /* 0x7ffffffc02027812 */ /* 0x000fe200078ec0ff */
[----:B------:R-:W-:Y:S01]  /*03f0*/  BSSY.RELIABLE B2, `(.L_x_8) ;  /* 0x000004a000027945 */ /* 0x000fe20003800100 */
[----:B------:R-:W-:Y:S02]  /*0400*/  IMAD.MOV.U32 R18, RZ, RZ, 0x0 ;  /* 0x00000000ff127424 */ /* 0x000fe400078e00ff */
[----:B------:R-:W-:Y:S02]  /*0410*/  IMAD.MOV.U32 R19, RZ, RZ, 0x3ff00000 ;  /* 0x3ff00000ff137424 */ /* 0x000fe400078e00ff */
[----:B------:R-:W-:-:S05]  /*0420*/  IMAD.MOV R2, RZ, RZ, -R2 ;  /* 0x000000ffff027224 */ /* 0x000fca00078e0a02 */
[----:B------:R-:W-:-:S13]  /*0430*/  ISETP.GE.AND P0, PT, R2, RZ, PT ;  /* 0x000000ff0200720c */ /* 0x000fda0003f06270 */
[----:B------:R-:W-:Y:S05]  /*0440*/  @P0 BRA `(.L_x_9) ;  /* 0x0000000400100947 */ /* 0x000fea0003800000 */
[----:B------:R-:W-:Y:S01]  /*0450*/  IMAD.MOV R4, RZ, RZ, -R2 ;  /* 0x000000ffff047224 */ /* 0x000fe200078e0a02 */
[----:B------:R-:W-:Y:S01]  /*0460*/  BSSY.RECONVERGENT B3, `(.L_x_10) ;  /* 0x0000028000037945 */ /* 0x000fe20003800200 */
[----:B------:R-:W-:-:S03]  /*0470*/  PLOP3.LUT P0, PT, PT, PT, PT, 0x80, 0x8 ;  /* 0x000000000008781c */ /* 0x000fc60003f0f070 */
[----:B------:R-:W-:-:S13]  /*0480*/  ISETP.GT.AND P1, PT, R4, 0xc, PT ;  /* 0x0000000c0400780c */ /* 0x000fda0003f24270 */
[----:B------:R-:W-:Y:S05]  /*0490*/  @!P1 BRA `(.L_x_11) ;  /* 0x0000000000909947 */ /* 0x000fea0003800000 */
[----:B------:R-:W-:-:S13]  /*04a0*/  PLOP3.LUT P0, PT, PT, PT, PT, 0x8, 0x80 ;  /* 0x000000000080781c */ /* 0x000fda0003f0e170 */
.L_x_12:
[----:B------:R-:W-:Y:S01]  /*04b0*/  DMUL R18, R14, R18 ;  /* 0x000000120e127228 */ /* 0x000fe20000000000 */
[----:B------:R-:W-:-:S05]  /*04c0*/  VIADD R2, R2, 0x10 ;  /* 0x0000001002027836 */ /* 0x000fca0000000000 */
[----:B------:R-:W-:Y:S02]  /*04d0*/  ISETP.GE.AND P1, PT, R2, -0xc, PT ;  /* 0xfffffff40200780c */ /* 0x000fe40003f26270 */
[----:B------:R-:W-:-:S08]  /*04e0*/  DMUL R18, R18, 0.5 ;  /* 0x3fe0000012127828 */ /* 0x000fd00000000000 */
[----:B------:R-:W-:-:S08]  /*04f0*/  DMUL R18, R14, R18 ;  /* 0x000000120e127228 */ /* 0x000fd00000000000 */
        /* <DEDUP_REMOVED lines=28> */
[----:B------:R-:W-:Y:S01]  /*06c0*/  DMUL R18, R18, 0.5 ;  /* 0x3fe0000012127828 */ /* 0x000fe20000000000 */
[----:B------:R-:W-:Y:S10]  /*06d0*/  @!P1 BRA `(.L_x_12) ;  /* 0xfffffffc00749947 */ /* 0x000ff4000383ffff */
.L_x_11:
[----:B------:R-:W-:Y:S05]  /*06e0*/  BSYNC.RECONVERGENT B3 ;  /* 0x0000000000037941 */ /* 0x000fea0003800200 */
.L_x_10:
[----:B------:R-:W-:Y:S01]  /*06f0*/  IMAD.MOV R4, RZ, RZ, -R2 ;  /* 0x000000ffff047224 */ /* 0x000fe200078e0a02 */
[----:B------:R-:W-:Y:S04]  /*0700*/  BSSY.RECONVERGENT B3, `(.L_x_13) ;  /* 0x0000015000037945 */ /* 0x000fe80003800200 */
[----:B------:R-:W-:-:S13]  /*0710*/  ISETP.GT.AND P1, PT, R4, 0x4, PT ;  /* 0x000000040400780c */ /* 0x000fda0003f24270 */
[----:B------:R-:W-:Y:S05]  /*0720*/  @!P1 BRA `(.L_x_14) ;  /* 0x0000000000489947 */ /* 0x000fea0003800000 */
[----:B------:R-:W-:Y:S01]  /*0730*/  DMUL R18, R18, R14 ;  /* 0x0000000e12127228 */ /* 0x000fe20000000000 */
[----:B------:R-:W-:Y:S01]  /*0740*/  PLOP3.LUT P0, PT, PT, PT, PT, 0x8, 0x80 ;  /* 0x000000000080781c */ /* 0x000fe20003f0e170 */
[----:B------:R-:W-:-:S06]  /*0750*/  VIADD R2, R2, 0x8 ;  /* 0x0000000802027836 */ /* 0x000fcc0000000000 */
        /* <DEDUP_REMOVED lines=14> */
[----:B------:R-:W-:-:S11]  /*0840*/  DMUL R18, R18, 0.5 ;  /* 0x3fe0000012127828 */ /* 0x000fd60000000000 */
.L_x_14:
[----:B------:R-:W-:Y:S05]  /*0850*/  BSYNC.RECONVERGENT B3 ;  /* 0x0000000000037941 */ /* 0x000fea0003800200 */
.L_x_13:
[----:B------:R-:W-:-:S13]  /*0860*/  ISETP.EQ.AND P1, PT, R2, RZ, PT ;  /* 0x000000ff0200720c */ /* 0x000fda0003f22270 */
[----:B------:R-:W-:Y:S05]  /*0870*/  @!P0 BREAK.RELIABLE P1, B2 ;  /* 0x0000000000028942 */ /* 0x000fea0000800100 */
[----:B------:R-:W-:Y:S05]  /*0880*/  @!P0 BRA P1, `(.L_x_7) ;  /* 0x0000000000308947 */ /* 0x000fea0000800000 */
.L_x_9:
[----:B------:R-:W-:Y:S05]  /*0890*/  BSYNC.RELIABLE B2 ;  /* 0x0000000000027941 */ /* 0x000fea0003800100 */
.L_x_8:
[----:B------:R-:W-:Y:S01]  /*08a0*/  DMUL R18, R14, R18 ;  /* 0x000000120e127228 */ /* 0x000fe20000000000 */
[----:B------:R-:W-:-:S05]  /*08b0*/  VIADD R2, R2, 0x4 ;  /* 0x0000000402027836 */ /* 0x000fca0000000000 */
[----:B------:R-:W-:Y:S02]  /*08c0*/  ISETP.NE.AND P0, PT, R2, RZ, PT ;  /* 0x000000ff0200720c */ /* 0x000fe40003f05270 */
[----:B------:R-:W-:-:S08]  /*08d0*/  DMUL R18, R18, 0.5 ;  /* 0x3fe0000012127828 */ /* 0x000fd00000000000 */
[----:B------:R-:W-:-:S08]  /*08e0*/  DMUL R18, R14, R18 ;  /* 0x000000120e127228 */ /* 0x000fd00000000000 */
[----:B------:R-:W-:-:S08]  /*08f0*/  DMUL R18, R18, 0.5 ;  /* 0x3fe0000012127828 */ /* 0x000fd00000000000 */
[----:B------:R-:W-:-:S08]  /*0900*/  DMUL R18, R14, R18 ;  /* 0x000000120e127228 */ /* 0x000fd00000000000 */
[----:B------:R-:W-:-:S08]  /*0910*/  DMUL R18, R18, 0.5 ;  /* 0x3fe0000012127828 */ /* 0x000fd00000000000 */
[----:B------:R-:W-:-:S08]  /*0920*/  DMUL R18, R14, R18 ;  /* 0x000000120e127228 */ /* 0x000fd00000000000 */
[----:B------:R-:W-:Y:S01]  /*0930*/  DMUL R18, R18, 0.5 ;  /* 0x3fe0000012127828 */ /* 0x000fe20000000000 */
[----:B------:R-:W-:Y:S10]  /*0940*/  @P0 BRA `(.L_x_8) ;  /* 0xfffffffc00d40947 */ /* 0x000ff4000383ffff */
.L_x_7:
[----:B------:R-:W-:Y:S05]  /*0950*/  BSYNC.RECONVERGENT B1 ;  /* 0x0000000000017941 */ /* 0x000fea0003800200 */
.L_x_6:
[----:B------:R-:W-:-:S13]  /*0960*/  ISETP.NE.AND P0, PT, R3, RZ, PT ;  /* 0x000000ff0300720c */ /* 0x000fda0003f05270 */
[----:B------:R-:W-:Y:S05]  /*0970*/  @!P0 BRA `(.L_x_5) ;  /* 0x0000000000188947 */ /* 0x000fea0003800000 */
[----:B------:R-:W-:-:S07]  /*0980*/  IMAD.MOV R3, RZ, RZ, -R3 ;  /* 0x000000ffff037224 */ /* 0x000fce00078e0a03 */
.L_x_15:
[----:B------:R-:W-:Y:S01]  /*0990*/  IADD3 R3, PT, PT, R3, 0x1, RZ ;  /* 0x0000000103037810 */ /* 0x000fe20007ffe0ff */
[----:B------:R-:W-:-:S03]  /*09a0*/  DMUL R18, R14, R18 ;  /* 0x000000120e127228 */ /* 0x000fc60000000000 */
[----:B------:R-:W-:-:S05]  /*09b0*/  ISETP.NE.AND P0, PT, R3, RZ, PT ;  /* 0x000000ff0300720c */ /* 0x000fca0003f05270 */
[----:B------:R-:W-:-:S08]  /*09c0*/  DMUL R18, R18, 0.5 ;  /* 0x3fe0000012127828 */ /* 0x000fd00000000000 */
[----:B------:R-:W-:Y:S05]  /*09d0*/  @P0 BRA `(.L_x_15) ;  /* 0xfffffffc00ec0947 */ /* 0x000fea000383ffff */
.L_x_5:
[----:B------:R-:W-:Y:S05]  /*09e0*/  BSYNC.RECONVERGENT B0 ;  /* 0x0000000000007941 */ /* 0x000fea0003800200 */
.L_x_4:
[----:B------:R-:W-:Y:S05]  /*09f0*/  WARPSYNC.ALL ;  /* 0x0000000000007948 */ /* 0x000fea0003800000 */
[----:B------:R-:W-:Y:S01]  /*0a00*/  BSSY.RECONVERGENT B0, `(.L_x_16) ;  /* 0x0000022000007945 */ /* 0x000fe20003800200 */
[----:B------:R-:W-:Y:S02]  /*0a10*/  IMAD.MOV.U32 R16, RZ, RZ, 0x0 ;  /* 0x00000000ff107424 */ /* 0x000fe400078e00ff */
[----:B------:R-:W-:-:S07]  /*0a20*/  IMAD.MOV.U32 R17, RZ, RZ, 0x3ff00000 ;  /* 0x3ff00000ff117424 */ /* 0x000fce00078e00ff */
.L_x_19:
        /* <DEDUP_REMOVED lines=23> */
.L_x_18:
[----:B------:R-:W-:Y:S05]  /*0ba0*/  BSYNC.RECONVERGENT B1 ;  /* 0x0000000000017941 */ /* 0x000fea0003800200 */
.L_x_17:
        /* <DEDUP_REMOVED lines=8> */
.L_x_16:
[----:B------:R-:W-:Y:S01]  /*0c30*/  ISETP.GE.AND P0, PT, R0, RZ, PT ;  /* 0x000000ff0000720c */ /* 0x000fe20003f06270 */
[----:B------:R-:W-:Y:S01]  /*0c40*/  BSSY.RECONVERGENT B0, `(.L_x_20) ;  /* 0x000006c000007945 */ /* 0x000fe20003800200 */
[----:B------:R-:W-:Y:S01]  /*0c50*/  IMAD.MOV.U32 R4, RZ, RZ, 0x0 ;  /* 0x00000000ff047424 */ /* 0x000fe200078e00ff */
[----:B------:R-:W-:-:S10]  /*0c60*/  MOV R5, 0x3ff00000 ;  /* 0x3ff0000000057802 */ /* 0x000fd40000000f00 */
[----:B------:R-:W-:Y:S05]  /*0c70*/  @!P0 BRA `(.L_x_21) ;  /* 0x0000000400a08947 */ /* 0x000fea0003800000 */
[C---:B------:R-:W-:Y:S01]  /*0c80*/  ISETP.GE.U32.AND P0, PT, R0.reuse, 0x3, PT ;  /* 0x000000030000780c */ /* 0x040fe20003f06070 */
[----:B------:R-:W-:Y:S01]  /*0c90*/  VIADD R2, R0, 0x1 ;  /* 0x0000000100027836 */ /* 0x000fe20000000000 */
[----:B------:R-:W-:Y:S01]  /*0ca0*/  BSSY.RECONVERGENT B1, `(.L_x_22) ;  /* 0x000005d000017945 */ /* 0x000fe20003800200 */
[----:B------:R-:W-:Y:S01]  /*0cb0*/  DADD R14, -R14, 1 ;  /* 0x3ff000000e0e7429 */ /* 0x000fe20000000100 */
[----:B------:R-:W-:Y:S02]  /*0cc0*/  IMAD.MOV.U32 R4, RZ, RZ, 0x0 ;  /* 0x00000000ff047424 */ /* 0x000fe400078e00ff */
[----:B------:R-:W-:Y:S01]  /*0cd0*/  IMAD.MOV.U32 R5, RZ, RZ, 0x3ff00000 ;  /* 0x3ff00000ff057424 */ /* 0x000fe200078e00ff */
[----:B------:R-:W-:-:S06]  /*0ce0*/  LOP3.LUT R3, R2, 0x3, RZ, 0xc0, !PT ;  /* 0x0000000302037812 */ /* 0x000fcc00078ec0ff */
        /* <DEDUP_REMOVED lines=14> */
.L_x_28:
        /* <DEDUP_REMOVED lines=35> */
.L_x_27:
[----:B------:R-:W-:Y:S05]  /*1000*/  BSYNC.RECONVERGENT B3 ;  /* 0x0000000000037941 */ /* 0x000fea0003800200 */
.L_x_26:
        /* <DEDUP_REMOVED lines=22> */
.L_x_30:
[----:B------:R-:W-:Y:S05]  /*1170*/  BSYNC.RECONVERGENT B3 ;  /* 0x0000000000037941 */ /* 0x000fea0003800200 */
.L_x_29:
[----:B------:R-:W-:-:S13]  /*1180*/  ISETP.NE.OR P0, PT, R2, RZ, P0 ;  /* 0x000000ff0200720c */ /* 0x000fda0000705670 */
[----:B------:R-:W-:Y:S05]  /*1190*/  @!P0 BREAK.RELIABLE B2 ;  /* 0x0000000000028942 */ /* 0x000fea0003800100 */
[----:B------:R-:W-:Y:S05]  /*11a0*/  @!P0 BRA `(.L_x_23) ;  /* 0x0000000000308947 */ /* 0x000fea0003800000 */
.L_x_25:
[----:B------:R-:W-:Y:S05]  /*11b0*/  BSYNC.RELIABLE B2 ;  /* 0x0000000000027941 */ /* 0x000fea0003800100 */
.L_x_24:
[----:B------:R-:W-:Y:S01]  /*11c0*/  DMUL R4, R14, R4 ;  /* 0x000000040e047228 */ /* 0x000fe20000000000 */
[----:B------:R-:W-:-:S04]  /*11d0*/  IADD3 R2, PT, PT, R2, 0x4, RZ ;  /* 0x0000000402027810 */ /* 0x000fc80007ffe0ff */
[----:B------:R-:W-:-:S03]  /*11e0*/  ISETP.NE.AND P0, PT, R2, RZ, PT ;  /* 0x000000ff0200720c */ /* 0x000fc60003f05270 */
        /* <DEDUP_REMOVED lines=8> */
.L_x_23:
[----:B------:R-:W-:Y:S05]  /*1270*/  BSYNC.RECONVERGENT B1 ;  /* 0x0000000000017941 */ /* 0x000fea0003800200 */
.L_x_22:
[----:B------:R-:W-:-:S13]  /*1280*/  ISETP.NE.AND P0, PT, R3, RZ, PT ;  /* 0x000000ff0300720c */ /* 0x000fda0003f05270 */
[----:B------:R-:W-:Y:S05]  /*1290*/  @!P0 BRA `(.L_x_21) ;  /* 0x0000000000188947 */ /* 0x000fea0003800000 */
[----:B------:R-:W-:-:S07]  /*12a0*/  IMAD.MOV R3, RZ, RZ, -R3 ;  /* 0x000000ffff037224 */ /* 0x000fce00078e0a03 */
.L_x_31:
[----:B------:R-:W-:Y:S01]  /*12b0*/  VIADD R3, R3, 0x1 ;  /* 0x0000000103037836 */ /* 0x000fe20000000000 */
[----:B------:R-:W-:-:S04]  /*12c0*/  DMUL R4, R14, R4 ;  /* 0x000000040e047228 */ /* 0x000fc80000000000 */
[----:B------:R-:W-:-:S04]  /*12d0*/  ISETP.NE.AND P0, PT, R3, RZ, PT ;  /* 0x000000ff0300720c */ /* 0x000fc80003f05270 */
[----:B------:R-:W-:-:S09]  /*12e0*/  DMUL R4, R4, 0.5 ;  /* 0x3fe0000004047828 */ /* 0x000fd20000000000 */
[----:B------:R-:W-:Y:S05]  /*12f0*/  @P0 BRA `(.L_x_31) ;  /* 0xfffffffc00ec0947 */ /* 0x000fea000383ffff */
.L_x_21:
[----:B------:R-:W-:Y:S05]  /*1300*/  BSYNC.RECONVERGENT B0 ;  /* 0x0000000000007941 */ /* 0x000fea0003800200 */
.L_x_20:
[----:B------:R-:W-:Y:S05]  /*1310*/  WARPSYNC.ALL ;  /* 0x0000000000007948 */ /* 0x000fea0003800000 */
[----:B------:R-:W-:Y:S01]  /*1320*/  DADD R18, -R4, R18 ;  /* 0x0000000004127229 */ /* 0x000fe20000000112 */
[----:B------:R-:W-:Y:S01]  /*1330*/  BSSY.RECONVERGENT B0, `(.L_x_32) ;  /* 0x0000022000007945 */ /* 0x000fe20003800200 */
[----:B------:R-:W-:Y:S02]  /*1340*/  IMAD.MOV.U32 R16, RZ, RZ, 0x0 ;  /* 0x00000000ff107424 */ /* 0x000fe400078e00ff */
[----:B------:R-:W-:-:S07]  /*1350*/  IMAD.MOV.U32 R17, RZ, RZ, 0x3ff00000 ;  /* 0x3ff00000ff117424 */ /* 0x000fce00078e00ff */
.L_x_35:
        /* <DEDUP_REMOVED lines=23> */
.L_x_34:
[----:B------:R-:W-:Y:S05]  /*14d0*/  BSYNC.RECONVERGENT B1 ;  /* 0x0000000000017941 */ /* 0x000fea0003800200 */
.L_x_33:
[----:B------:R-:W-:Y:S01]  /*14e0*/  DADD R4, -R2, R16 ;  /* 0x0000000002047229 */ /* 0x000fe20000000110 */
[----:B------:R-:W-:Y:S01]  /*14f0*/  UMOV UR4, 0x9abcaf48 ;  /* 0x9abcaf4800047882 */ /* 0x000fe20000000000 */
[----:B------:R-:W-:Y:S01]  /*1500*/  UMOV UR5, 0x3e7ad7f2 ;  /* 0x3e7ad7f200057882 */ /* 0x000fe20000000000 */
[----:B------:R-:W-:Y:S01]  /*1510*/  IMAD.MOV.U32 R16, RZ, RZ, R2 ;  /* 0x000000ffff107224 */ /* 0x000fe200078e0002 */
[----:B------:R-:W-:-:S04]  /*1520*/  MOV R17, R3 ;  /* 0x0000000300117202 */ /* 0x000fc80000000f00 */
[----:B------:R-:W-:-:S14]  /*1530*/  DSETP.GEU.AND P0, PT, |R4|, UR4, PT ;  /* 0x0000000404007e2a */ /* 0x000fdc000bf0e200 */
[----:B------:R-:W-:Y:S05]  /*1540*/  @P0 BRA `(.L_x_35) ;  /* 0xfffffffc00840947 */ /* 0x000fea000383ffff */
[----:B------:R-:W-:Y:S05]  /*1550*/  BSYNC.RECONVERGENT B0 ;  /* 0x0000000000007941 */ /* 0x000fea0003800200 */
.L_x_32:
[----:B------:R-:W0:Y:S01]  /*1560*/  MUFU.RCP64H R3, R15 ;  /* 0x0000000f00037308 */ /* 0x000e220000001800 */
[----:B------:R-:W-:Y:S01]  /*1570*/  IMAD.MOV.U32 R2, RZ, RZ, 0x1 ;  /* 0x00000001ff027424 */ /* 0x000fe200078e00ff */
[----:B------:R-:W-:Y:S01]  /*1580*/  FSETP.GEU.AND P1, PT, |R19|, 6.5827683646048100446e-37, PT ;  /* 0x036000001300780b */ /* 0x000fe20003f2e200 */
[----:B------:R-:W1:Y:S01]  /*1590*/  LDCU.64 UR4, c[0x0][0x358] ;  /* 0x00006b00ff0477ac */ /* 0x000e620008000a00 */
[----:B------:R-:W-:Y:S03]  /*15a0*/  BSSY.RECONVERGENT B0, `(.L_x_36) ;  /* 0x0000014000007945 */ /* 0x000fe60003800200 */
[----:B0-----:R-:W-:-:S08]  /*15b0*/  DFMA R4, R2, -R14, 1 ;  /* 0x3ff000000204742b */ /* 0x001fd0000000080e */
[----:B------:R-:W-:-:S08]  /*15c0*/  DFMA R4, R4, R4, R4 ;  /* 0x000000040404722b */ /* 0x000fd00000000004 */
[----:B------:R-:W-:-:S08]  /*15d0*/  DFMA R4, R2, R4, R2 ;  /* 0x000000040204722b */ /* 0x000fd00000000002 */
[----:B------:R-:W-:-:S08]  /*15e0*/  DFMA R2, R4, -R14, 1 ;  /* 0x3ff000000402742b */ /* 0x000fd0000000080e */
[----:B------:R-:W-:-:S08]  /*15f0*/  DFMA R2, R4, R2, R4 ;  /* 0x000000020402722b */ /* 0x000fd00000000004 */
[----:B------:R-:W-:-:S08]  /*1600*/  DMUL R4, R18, R2 ;  /* 0x0000000212047228 */ /* 0x000fd00000000000 */
[----:B------:R-:W-:-:S08]  /*1610*/  DFMA R6, R4, -R14, R18 ;  /* 0x8000000e0406722b */ /* 0x000fd00000000012 */
[----:B------:R-:W-:-:S10]  /*1620*/  DFMA R2, R2, R6, R4 ;  /* 0x000000060202722b */ /* 0x000fd40000000004 */
[----:B------:R-:W-:-:S05]  /*1630*/  FFMA R4, RZ, R15, R3 ;  /* 0x0000000fff047223 */ /* 0x000fca0000000003 */
[----:B------:R-:W-:-:S13]  /*1640*/  FSETP.GT.AND P0, PT, |R4|, 1.469367938527859385e-39, PT ;  /* 0x001000000400780b */ /* 0x000fda0003f04200 */
[----:B-1----:R-:W-:Y:S05]  /*1650*/  @P0 BRA P1, `(.L_x_37) ;  /* 0x0000000000200947 */ /* 0x002fea0000800000 */
[----:B------:R-:W-:Y:S01]  /*1660*/  IMAD.MOV.U32 R8, RZ, RZ, R18 ;  /* 0x000000ffff087224 */ /* 0x000fe200078e0012 */
[----:B------:R-:W-:Y:S01]  /*1670*/  MOV R2, 0x16c0 ;  /* 0x000016c000027802 */ /* 0x000fe20000000f00 */
[----:B------:R-:W-:Y:S02]  /*1680*/  IMAD.MOV.U32 R9, RZ, RZ, R19 ;  /* 0x000000ffff097224 */ /* 0x000fe400078e0013 */
[----:B------:R-:W-:Y:S02]  /*1690*/  IMAD.MOV.U32 R10, RZ, RZ, R14 ;  /* 0x000000ffff0a7224 */ /* 0x000fe400078e000e */
[----:B------:R-:W-:-:S07]  /*16a0*/  IMAD.MOV.U32 R11, RZ, RZ, R15 ;  /* 0x000000ffff0b7224 */ /* 0x000fce00078e000f */
[----:B------:R-:W-:Y:S05]  /*16b0*/  CALL.REL.NOINC `($__internal_0_$__cuda_sm20_div_rn_f64_full) ;  /* 0x0000000000207944 */ /* 0x000fea0003c00000 */
[----:B------:R-:W-:Y:S02]  /*16c0*/  IMAD.MOV.U32 R2, RZ, RZ, R20 ;  /* 0x000000ffff027224 */ /* 0x000fe400078e0014 */
[----:B------:R-:W-:-:S07]  /*16d0*/  IMAD.MOV.U32 R3, RZ, RZ, R21 ;  /* 0x000000ffff037224 */ /* 0x000fce00078e0015 */
.L_x_37:
[----:B------:R-:W-:Y:S05]  /*16e0*/  BSYNC.RECONVERGENT B0 ;  /* 0x0000000000007941 */ /* 0x000fea0003800200 */
.L_x_36:
[----:B------:R-:W0:Y:S01]  /*16f0*/  LDC.64 R4, c[0x0][0x380] ;  /* 0x0000e000ff047b82 */ /* 0x000e220000000a00 */
[----:B------:R-:W1:Y:S01]  /*1700*/  F2I.S64.F64.TRUNC R2, R2 ;  /* 0x0000000200027311 */ /* 0x000e62000030d900 */
[----:B0-----:R-:W-:-:S05]  /*1710*/  IMAD.WIDE R4, R0, 0x8, R4 ;  /* 0x0000000800047825 */ /* 0x001fca00078e0204 */
[----:B-1----:R-:W-:Y:S01]  /*1720*/  STG.E.64 desc[UR4][R4.64], R2 ;  /* 0x0000000204007986 */ /* 0x002fe2000c101b04 */
[----:B------:R-:W-:Y:S05]  /*1730*/  EXIT ;  /* 0x000000000000794d */ /* 0x000fea0003800000 */
        .weak           $__internal_0_$__cuda_sm20_div_rn_f64_full
        .type           $__internal_0_$__cuda_sm20_div_rn_f64_full,@function
        .size           $__internal_0_$__cuda_sm20_div_rn_f64_full,(.L_x_44 - $__internal_0_$__cuda_sm20_div_rn_f64_full)
$__internal_0_$__cuda_sm20_div_rn_f64_full:
[C---:B------:R-:W-:Y:S01]  /*1740*/  FSETP.GEU.AND P0, PT, |R11|.reuse, 1.469367938527859385e-39, PT ;  /* 0x001000000b00780b */ /* 0x040fe20003f0e200 */
[----:B------:R-:W-:Y:S01]  /*1750*/  IMAD.MOV.U32 R6, RZ, RZ, 0x1 ;  /* 0x00000001ff067424 */ /* 0x000fe200078e00ff */
[----:B------:R-:W-:Y:S01]  /*1760*/  LOP3.LUT R12, R11, 0x800fffff, RZ, 0xc0, !PT ;  /* 0x800fffff0b0c7812 */ /* 0x000fe200078ec0ff */
[----:B------:R-:W-:Y:S01]  /*1770*/  BSSY.RECONVERGENT B2, `(.L_x_38) ;  /* 0x0000054000027945 */ /* 0x000fe20003800200 */
[C---:B------:R-:W-:Y:S02]  /*1780*/  FSETP.GEU.AND P2, PT, |R9|.reuse, 1.469367938527859385e-39, PT ;  /* 0x001000000900780b */ /* 0x040fe40003f4e200 */
[----:B------:R-:W-:Y:S01]  /*1790*/  LOP3.LUT R13, R12, 0x3ff00000, RZ, 0xfc, !PT ;  /* 0x3ff000000c0d7812 */ /* 0x000fe200078efcff */
[----:B------:R-:W-:Y:S01]  /*17a0*/  IMAD.MOV.U32 R12, RZ, RZ, R10 ;  /* 0x000000ffff0c7224 */ /* 0x000fe200078e000a */
[----:B------:R-:W-:Y:S02]  /*17b0*/  LOP3.LUT R3, R9, 0x7ff00000, RZ, 0xc0, !PT ;  /* 0x7ff0000009037812 */ /* 0x000fe400078ec0ff */
[----:B------:R-:W-:-:S03]  /*17c0*/  LOP3.LUT R26, R11, 0x7ff00000, RZ, 0xc0, !PT ;  /* 0x7ff000000b1a7812 */ /* 0x000fc600078ec0ff */
[----:B------:R-:W-:Y:S01]  /*17d0*/  @!P0 DMUL R12, R10, 8.98846567431157953865e+307 ;  /* 0x7fe000000a0c8828 */ /* 0x000fe20000000000 */
[----:B------:R-:W-:-:S03]  /*17e0*/  ISETP.GE.U32.AND P1, PT, R3, R26, PT ;  /* 0x0000001a0300720c */ /* 0x000fc60003f26070 */
[----:B------:R-:W-:Y:S01]  /*17f0*/  @!P2 LOP3.LUT R4, R11, 0x7ff00000, RZ, 0xc0, !PT ;  /* 0x7ff000000b04a812 */ /* 0x000fe200078ec0ff */
[----:B------:R-:W-:Y:S01]  /*1800*/  @!P2 IMAD.MOV.U32 R24, RZ, RZ, RZ ;  /* 0x000000ffff18a224 */ /* 0x000fe200078e00ff */
[----:B------:R-:W0:Y:S02]  /*1810*/  MUFU.RCP64H R7, R13 ;  /* 0x0000000d00077308 */ /* 0x000e240000001800 */
[----:B------:R-:W-:Y:S01]  /*1820*/  @!P2 ISETP.GE.U32.AND P3, PT, R3, R4, PT ;  /* 0x000000040300a20c */ /* 0x000fe20003f66070 */
[----:B------:R-:W-:Y:S01]  /*1830*/  IMAD.MOV.U32 R4, RZ, RZ, 0x1ca00000 ;  /* 0x1ca00000ff047424 */ /* 0x000fe200078e00ff */
[----:B------:R-:W-:-:S04]  /*1840*/  @!P0 LOP3.LUT R26, R13, 0x7ff00000, RZ, 0xc0, !PT ;  /* 0x7ff000000d1a8812 */ /* 0x000fc800078ec0ff */
[----:B------:R-:W-:Y:S01]  /*1850*/  @!P2 SEL R5, R4, 0x63400000, !P3 ;  /* 0x634000000405a807 */ /* 0x000fe20005800000 */
[----:B------:R-:W-:-:S03]  /*1860*/  VIADD R27, R26, 0xffffffff ;  /* 0xffffffff1a1b7836 */ /* 0x000fc60000000000 */
[----:B------:R-:W-:-:S04]  /*1870*/  @!P2 LOP3.LUT R5, R5, 0x80000000, R9, 0xf8, !PT ;  /* 0x800000000505a812 */ /* 0x000fc800078ef809 */
[----:B------:R-:W-:Y:S01]  /*1880*/  @!P2 LOP3.LUT R25, R5, 0x100000, RZ, 0xfc, !PT ;  /* 0x001000000519a812 */ /* 0x000fe200078efcff */
[----:B0-----:R-:W-:Y:S01]  /*1890*/  DFMA R20, R6, -R12, 1 ;  /* 0x3ff000000614742b */ /* 0x001fe2000000080c */
[----:B------:R-:W-:-:S07]  /*18a0*/  IMAD.MOV.U32 R5, RZ, RZ, R3 ;  /* 0x000000ffff057224 */ /* 0x000fce00078e0003 */
[----:B------:R-:W-:-:S08]  /*18b0*/  DFMA R20, R20, R20, R20 ;  /* 0x000000141414722b */ /* 0x000fd00000000014 */
[----:B------:R-:W-:Y:S01]  /*18c0*/  DFMA R20, R6, R20, R6 ;  /* 0x000000140614722b */ /* 0x000fe20000000006 */
[----:B------:R-:W-:Y:S02]  /*18d0*/  SEL R7, R4, 0x63400000, !P1 ;  /* 0x6340000004077807 */ /* 0x000fe40004800000 */
[----:B------:R-:W-:Y:S02]  /*18e0*/  MOV R6, R8 ;  /* 0x0000000800067202 */ /* 0x000fe40000000f00 */
[----:B------:R-:W-:-:S03]  /*18f0*/  LOP3.LUT R7, R7, 0x800fffff, R9, 0xf8, !PT ;  /* 0x800fffff07077812 */ /* 0x000fc600078ef809 */
[----:B------:R-:W-:-:S03]  /*1900*/  DFMA R22, R20, -R12, 1 ;  /* 0x3ff000001416742b */ /* 0x000fc6000000080c */
[----:B------:R-:W-:-:S05]  /*1910*/  @!P2 DFMA R6, R6, 2, -R24 ;  /* 0x400000000606a82b */ /* 0x000fca0000000818 */
[----:B------:R-:W-:-:S05]  /*1920*/  DFMA R20, R20, R22, R20 ;  /* 0x000000161414722b */ /* 0x000fca0000000014 */
[----:B------:R-:W-:-:S03]  /*1930*/  @!P2 LOP3.LUT R5, R7, 0x7ff00000, RZ, 0xc0, !PT ;  /* 0x7ff000000705a812 */ /* 0x000fc600078ec0ff */
[----:B------:R-:W-:Y:S02]  /*1940*/  DMUL R22, R20, R6 ;  /* 0x0000000614167228 */ /* 0x000fe40000000000 */
[----:B------:R-:W-:-:S05]  /*1950*/  VIADD R24, R5, 0xffffffff ;  /* 0xffffffff05187836 */ /* 0x000fca0000000000 */
[----:B------:R-:W-:Y:S01]  /*1960*/  ISETP.GT.U32.AND P0, PT, R24, 0x7feffffe, PT ;  /* 0x7feffffe1800780c */ /* 0x000fe20003f04070 */
[----:B------:R-:W-:-:S03]  /*1970*/  DFMA R24, R22, -R12, R6 ;  /* 0x8000000c1618722b */ /* 0x000fc60000000006 */
[----:B------:R-:W-:-:S05]  /*1980*/  ISETP.GT.U32.OR P0, PT, R27, 0x7feffffe, P0 ;  /* 0x7feffffe1b00780c */ /* 0x000fca0000704470 */
[----:B------:R-:W-:-:S08]  /*1990*/  DFMA R24, R20, R24, R22 ;  /* 0x000000181418722b */ /* 0x000fd00000000016 */
[----:B------:R-:W-:Y:S05]  /*19a0*/  @P0 BRA `(.L_x_39) ;  /* 0x00000000006c0947 */ /* 0x000fea0003800000 */
[----:B------:R-:W-:-:S04]  /*19b0*/  LOP3.LUT R8, R11, 0x7ff00000, RZ, 0xc0, !PT ;  /* 0x7ff000000b087812 */ /* 0x000fc800078ec0ff */
[CC--:B------:R-:W-:Y:S02]  /*19c0*/  VIADDMNMX R5, R3.reuse, -R8.reuse, 0xb9600000, !PT ;  /* 0xb960000003057446 */ /* 0x0c0fe40007800908 */
[----:B------:R-:W-:Y:S02]  /*19d0*/  ISETP.GE.U32.AND P0, PT, R3, R8, PT ;  /* 0x000000080300720c */ /* 0x000fe40003f06070 */
[----:B------:R-:W-:Y:S02]  /*19e0*/  VIMNMX R3, PT, PT, R5, 0x46a00000, PT ;  /* 0x46a0000005037848 */ /* 0x000fe40003fe0100 */
[----:B------:R-:W-:-:S05]  /*19f0*/  SEL R4, R4, 0x63400000, !P0 ;  /* 0x6340000004047807 */ /* 0x000fca0004000000 */
[----:B------:R-:W-:Y:S02]  /*1a00*/  IMAD.IADD R3, R3, 0x1, -R4 ;  /* 0x0000000103037824 */ /* 0x000fe400078e0a04 */
[----:B------:R-:W-:Y:S02]  /*1a10*/  IMAD.MOV.U32 R4, RZ, RZ, RZ ;  /* 0x000000ffff047224 */ /* 0x000fe400078e00ff */
[----:B------:R-:W-:-:S06]  /*1a20*/  VIADD R5, R3, 0x7fe00000 ;  /* 0x7fe0000003057836 */ /* 0x000fcc0000000000 */
[----:B------:R-:W-:-:S10]  /*1a30*/  DMUL R20, R24, R4 ;  /* 0x0000000418147228 */ /* 0x000fd40000000000 */
[----:B------:R-:W-:-:S13]  /*1a40*/  FSETP.GTU.AND P0, PT, |R21|, 1.469367938527859385e-39, PT ;  /* 0x001000001500780b */ /* 0x000fda0003f0c200 */
[----:B------:R-:W-:Y:S05]  /*1a50*/  @P0 BRA `(.L_x_40) ;  /* 0x0000000000940947 */ /* 0x000fea0003800000 */
[----:B------:R-:W-:-:S06]  /*1a60*/  DFMA R6, R24, -R12, R6 ;  /* 0x8000000c1806722b */ /* 0x000fcc0000000006 */
[----:B------:R-:W-:-:S04]  /*1a70*/  IMAD.MOV.U32 R6, RZ, RZ, RZ ;  /* 0x000000ffff067224 */ /* 0x000fc800078e00ff */
[C---:B------:R-:W-:Y:S02]  /*1a80*/  FSETP.NEU.AND P0, PT, R7.reuse, RZ, PT ;  /* 0x000000ff0700720b */ /* 0x040fe40003f0d000 */
[----:B------:R-:W-:-:S04]  /*1a90*/  LOP3.LUT R11, R7, 0x80000000, R11, 0x48, !PT ;  /* 0x80000000070b7812 */ /* 0x000fc800078e480b */
[----:B------:R-:W-:-:S07]  /*1aa0*/  LOP3.LUT R7, R11, R5, RZ, 0xfc, !PT ;  /* 0x000000050b077212 */ /* 0x000fce00078efcff */
[----:B------:R-:W-:Y:S05]  /*1ab0*/  @!P0 BRA `(.L_x_40) ;  /* 0x00000000007c8947 */ /* 0x000fea0003800000 */
[----:B------:R-:W-:Y:S01]  /*1ac0*/  IMAD.MOV R5, RZ, RZ, -R3 ;  /* 0x000000ffff057224 */ /* 0x000fe200078e0a03 */
[----:B------:R-:W-:Y:S01]  /*1ad0*/  MOV R4, RZ ;  /* 0x000000ff00047202 */ /* 0x000fe20000000f00 */
[----:B------:R-:W-:Y:S01]  /*1ae0*/  DMUL.RP R6, R24, R6 ;  /* 0x0000000618067228 */ /* 0x000fe20000008000 */
[----:B------:R-:W-:-:S04]  /*1af0*/  IADD3 R3, PT, PT, -R3, -0x43300000, RZ ;  /* 0xbcd0000003037810 */ /* 0x000fc80007ffe1ff */
[----:B------:R-:W-:-:S05]  /*1b00*/  DFMA R4, R20, -R4, R24 ;  /* 0x800000041404722b */ /* 0x000fca0000000018 */
[----:B------:R-:W-:-:S05]  /*1b10*/  LOP3.LUT R11, R7, R11, RZ, 0x3c, !PT ;  /* 0x0000000b070b7212 */ /* 0x000fca00078e3cff */
[----:B------:R-:W-:-:S04]  /*1b20*/  FSETP.NEU.AND P0, PT, |R5|, R3, PT ;  /* 0x000000030500720b */ /* 0x000fc80003f0d200 */
[----:B------:R-:W-:Y:S02]  /*1b30*/  FSEL R20, R6, R20, !P0 ;  /* 0x0000001406147208 */ /* 0x000fe40004000000 */
[----:B------:R-:W-:Y:S01]  /*1b40*/  FSEL R21, R11, R21, !P0 ;  /* 0x000000150b157208 */ /* 0x000fe20004000000 */
[----:B------:R-:W-:Y:S06]  /*1b50*/  BRA `(.L_x_40) ;  /* 0x0000000000547947 */ /* 0x000fec0003800000 */
.L_x_39:
[----:B------:R-:W-:-:S14]  /*1b60*/  DSETP.NAN.AND P0, PT, R8, R8, PT ;  /* 0x000000080800722a */ /* 0x000fdc0003f08000 */
[----:B------:R-:W-:Y:S05]  /*1b70*/  @P0 BRA `(.L_x_41) ;  /* 0x0000000000440947 */ /* 0x000fea0003800000 */
[----:B------:R-:W-:-:S14]  /*1b80*/  DSETP.NAN.AND P0, PT, R10, R10, PT ;  /* 0x0000000a0a00722a */ /* 0x000fdc0003f08000 */
[----:B------:R-:W-:Y:S05]  /*1b90*/  @P0 BRA `(.L_x_42) ;  /* 0x0000000000300947 */ /* 0x000fea0003800000 */
[----:B------:R-:W-:Y:S01]  /*1ba0*/  ISETP.NE.AND P0, PT, R5, R26, PT ;  /* 0x0000001a0500720c */ /* 0x000fe20003f05270 */
[----:B------:R-:W-:Y:S02]  /*1bb0*/  IMAD.MOV.U32 R20, RZ, RZ, 0x0 ;  /* 0x00000000ff147424 */ /* 0x000fe400078e00ff */
[----:B------:R-:W-:-:S10]  /*1bc0*/  IMAD.MOV.U32 R21, RZ, RZ, -0x80000 ;  /* 0xfff80000ff157424 */ /* 0x000fd400078e00ff */
[----:B------:R-:W-:Y:S05]  /*1bd0*/  @!P0 BRA `(.L_x_40) ;  /* 0x0000000000348947 */ /* 0x000fea0003800000 */
[----:B------:R-:W-:Y:S02]  /*1be0*/  ISETP.NE.AND P0, PT, R5, 0x7ff00000, PT ;  /* 0x7ff000000500780c */ /* 0x000fe40003f05270 */
[----:B------:R-:W-:Y:S02]  /*1bf0*/  LOP3.LUT R21, R9, 0x80000000, R11, 0x48, !PT ;  /* 0x8000000009157812 */ /* 0x000fe400078e480b */
[----:B------:R-:W-:-:S13]  /*1c00*/  ISETP.EQ.OR P0, PT, R26, RZ, !P0 ;  /* 0x000000ff1a00720c */ /* 0x000fda0004702670 */
[----:B------:R-:W-:Y:S01]  /*1c10*/  @P0 LOP3.LUT R3, R21, 0x7ff00000, RZ, 0xfc, !PT ;  /* 0x7ff0000015030812 */ /* 0x000fe200078efcff */
[----:B------:R-:W-:Y:S02]  /*1c20*/  @!P0 IMAD.MOV.U32 R20, RZ, RZ, RZ ;  /* 0x000000ffff148224 */ /* 0x000fe400078e00ff */
[----:B------:R-:W-:Y:S02]  /*1c30*/  @P0 IMAD.MOV.U32 R20, RZ, RZ, RZ ;  /* 0x000000ffff140224 */ /* 0x000fe400078e00ff */
[----:B------:R-:W-:Y:S01]  /*1c40*/  @P0 IMAD.MOV.U32 R21, RZ, RZ, R3 ;  /* 0x000000ffff150224 */ /* 0x000fe200078e0003 */
[----:B------:R-:W-:Y:S06]  /*1c50*/  BRA `(.L_x_40) ;  /* 0x0000000000147947 */ /* 0x000fec0003800000 */
.L_x_42:
[----:B------:R-:W-:Y:S01]  /*1c60*/  LOP3.LUT R21, R11, 0x80000, RZ, 0xfc, !PT ;  /* 0x000800000b157812 */ /* 0x000fe200078efcff */
[----:B------:R-:W-:Y:S01]  /*1c70*/  IMAD.MOV.U32 R20, RZ, RZ, R10 ;  /* 0x000000ffff147224 */ /* 0x000fe200078e000a */
[----:B------:R-:W-:Y:S06]  /*1c80*/  BRA `(.L_x_40) ;  /* 0x0000000000087947 */ /* 0x000fec0003800000 */
.L_x_41:
[----:B------:R-:W-:Y:S01]  /*1c90*/  LOP3.LUT R21, R9, 0x80000, RZ, 0xfc, !PT ;  /* 0x0008000009157812 */ /* 0x000fe200078efcff */
[----:B------:R-:W-:-:S07]  /*1ca0*/  IMAD.MOV.U32 R20, RZ, RZ, R8 ;  /* 0x000000ffff147224 */ /* 0x000fce00078e0008 */
.L_x_40:
[----:B------:R-:W-:Y:S05]  /*1cb0*/  BSYNC.RECONVERGENT B2 ;  /* 0x0000000000027941 */ /* 0x000fea0003800200 */
.L_x_38:
[----:B------:R-:W-:-:S04]  /*1cc0*/  IMAD.MOV.U32 R3, RZ, RZ, 0x0 ;  /* 0x00000000ff037424 */ /* 0x000fc800078e00ff */
[----:B------:R-:W-:Y:S05]  /*1cd0*/  RET.REL.NODEC R2 `(_Z3fibPli) ;  /* 0xffffffe002c87950 */ /* 0x000fea0003c3ffff */
.L_x_43:
[----:B------:R-:W-:-:S00]  /*1ce0*/  BRA `(.L_x_43) ;  /* 0xfffffffc00fc7947 */ /* 0x000fc0000383ffff */
[----:B------:R-:W-:-:S00]  /*1cf0*/  NOP ;  /* 0x0000000000007918 */ /* 0x000fc00000000000 */
        /* <DEDUP_REMOVED lines=8> */
.L_x_44:


//--------------------- .nv.shared.reserved.0     --------------------------
	.section	.nv.shared.reserved.0,"aw",@nobits
	.weak		__nv_reservedSMEM_offset_0_alias
	.size		__nv_reservedSMEM_offset_0_alias, 0, 64
	.other		__nv_reservedSMEM_offset_0_alias,@"STO_CUDA_RESERVED_SHARED STV_DEFAULT"
__nv_reservedSMEM_offset_0_alias:
	.zero		0
	.zero		64


//--------------------- .nv.constant0._Z3fibPli   --------------------------
	.section	.nv.constant0._Z3fibPli,"a",@progbits
	.sectionflags	@""
	.align	4
.nv.constant0._Z3fibPli:
	.zero		908


//--------------------- SYMBOLS --------------------------

	.type		.nv.reservedSmem.offset0,@object
	.size		.nv.reservedSmem.offset0,0x4
